	.headerflags	@"EF_CUDA_TEXMODE_UNIFIED EF_CUDA_64BIT_ADDRESS EF_CUDA_ACCELERATORS EF_CUDA_SM90 EF_CUDA_VIRTUAL_SM(EF_CUDA_SM90)"
	.elftype	@"ET_EXEC"


//--------------------- .nv.info                  --------------------------
	.section	.nv.info,"",@"SHT_CUDA_INFO"
	.align	4


	//----- nvinfo : EIATTR_REGCOUNT
	.align		4
        /*0000*/ 	.byte	0x04, 0x2f
        /*0002*/ 	.short	(.L_1 - .L_0)
	.align		4
.L_0:
        /*0004*/ 	.word	index@(triton_poi_fused_convolution_7)
        /*0008*/ 	.word	0x0000000c


	//----- nvinfo : EIATTR_MIN_STACK_SIZE
	.align		4
.L_1:
        /*000c*/ 	.byte	0x04, 0x12
        /*000e*/ 	.short	(.L_3 - .L_2)
	.align		4
.L_2:
        /*0010*/ 	.word	index@(triton_poi_fused_convolution_7)
        /*0014*/ 	.word	0x00000000


	//----- nvinfo : EIATTR_FRAME_SIZE
	.align		4
.L_3:
        /*0018*/ 	.byte	0x04, 0x11
        /*001a*/ 	.short	(.L_5 - .L_4)
	.align		4
.L_4:
        /*001c*/ 	.word	index@(triton_poi_fused_convolution_7)
        /*0020*/ 	.word	0x00000000


	//----- nvinfo : EIATTR_MIN_STACK_SIZE
	.align		4
.L_5:
        /*0024*/ 	.byte	0x04, 0x12
        /*0026*/ 	.short	(.L_7 - .L_6)
	.align		4
.L_6:
        /*0028*/ 	.word	index@(triton_poi_fused_convolution_7)
        /*002c*/ 	.word	0x00000000
.L_7:


//--------------------- .nv.info.triton_poi_fused_convolution_7 --------------------------
	.section	.nv.info.triton_poi_fused_convolution_7,"",@"SHT_CUDA_INFO"
	.sectionflags	@""
	.align	4


	//----- nvinfo : EIATTR_CUDA_API_VERSION
	.align		4
        /*0000*/ 	.byte	0x04, 0x37
        /*0002*/ 	.short	(.L_9 - .L_8)
.L_8:
        /*0004*/ 	.word	0x0000007c


	//----- nvinfo : EIATTR_KPARAM_INFO
	.align		4
.L_9:
        /*0008*/ 	.byte	0x04, 0x17
        /*000a*/ 	.short	(.L_11 - .L_10)
.L_10:
        /*000c*/ 	.word	0x00000000
        /*0010*/ 	.short	0x0002
        /*0012*/ 	.short	0x0010
        /*0014*/ 	.byte	0x00, 0xf0, 0x11, 0x00


	//----- nvinfo : EIATTR_KPARAM_INFO
	.align		4
.L_11:
        /*0018*/ 	.byte	0x04, 0x17
        /*001a*/ 	.short	(.L_13 - .L_12)
.L_12:
        /*001c*/ 	.word	0x00000000
        /*0020*/ 	.short	0x0001
        /*0022*/ 	.short	0x0008
        /*0024*/ 	.byte	0x00, 0xf4, 0x21, 0x00


	//----- nvinfo : EIATTR_KPARAM_INFO
	.align		4
.L_13:
        /*0028*/ 	.byte	0x04, 0x17
        /*002a*/ 	.short	(.L_15 - .L_14)
.L_14:
        /*002c*/ 	.word	0x00000000
        /*0030*/ 	.short	0x0000
        /*0032*/ 	.short	0x0000
        /*0034*/ 	.byte	0x00, 0xf4, 0x21, 0x00


	//----- nvinfo : EIATTR_SPARSE_MMA_MASK
	.align		4
.L_15:
        /*0038*/ 	.byte	0x03, 0x50
        /*003a*/ 	.short	0x0000


	//----- nvinfo : EIATTR_MAXREG_COUNT
	.align		4
        /*003c*/ 	.byte	0x03, 0x1b
        /*003e*/ 	.short	0x00ff


	//----- nvinfo : EIATTR_EXIT_INSTR_OFFSETS
	.align		4
        /*0040*/ 	.byte	0x04, 0x1c
        /*0042*/ 	.short	(.L_17 - .L_16)


	//   ....[0]....
.L_16:
        /*0044*/ 	.word	0x00000170


	//----- nvinfo : EIATTR_REQNTID
	.align		4
.L_17:
        /*0048*/ 	.byte	0x04, 0x10
        /*004a*/ 	.short	(.L_19 - .L_18)
.L_18:
        /*004c*/ 	.word	0x00000100
        /*0050*/ 	.word	0x00000001
        /*0054*/ 	.word	0x00000001


	//----- nvinfo : EIATTR_CBANK_PARAM_SIZE
	.align		4
.L_19:
        /*0058*/ 	.byte	0x03, 0x19
        /*005a*/ 	.short	0x0014


	//----- nvinfo : EIATTR_PARAM_CBANK
	.align		4
        /*005c*/ 	.byte	0x04, 0x0a
        /*005e*/ 	.short	(.L_21 - .L_20)
	.align		4
.L_20:
        /*0060*/ 	.word	index@(.nv.constant0.triton_poi_fused_convolution_7)
        /*0064*/ 	.short	0x0210
        /*0066*/ 	.short	0x0014


	//----- nvinfo : EIATTR_SW_WAR
	.align		4
.L_21:
        /*0068*/ 	.byte	0x04, 0x36
        /*006a*/ 	.short	(.L_23 - .L_22)
.L_22:
        /*006c*/ 	.word	0x00000008
.L_23:


//--------------------- .nv.callgraph             --------------------------
	.section	.nv.callgraph,"",@"SHT_CUDA_CALLGRAPH"
	.align	4
	.sectionentsize	8
	.align		4
        /*0000*/ 	.word	0x00000000
	.align		4
        /*0004*/ 	.word	0xffffffff
	.align		4
        /*0008*/ 	.word	0x00000000
	.align		4
        /*000c*/ 	.word	0xfffffffe
	.align		4
        /*0010*/ 	.word	0x00000000
	.align		4
        /*0014*/ 	.word	0xfffffffd
	.align		4
        /*0018*/ 	.word	0x00000000
	.align		4
        /*001c*/ 	.word	0xfffffffc


//--------------------- .text.triton_poi_fused_convolution_7 --------------------------
	.section	.text.triton_poi_fused_convolution_7,"ax",@progbits
	.align	128
        .global         triton_poi_fused_convolution_7
        .type           triton_poi_fused_convolution_7,@function
        .size           triton_poi_fused_convolution_7,(.L_x_1 - triton_poi_fused_convolution_7)
        .other          triton_poi_fused_convolution_7,@"STO_CUDA_ENTRY STV_DEFAULT"
triton_poi_fused_convolution_7:
.text.triton_poi_fused_convolution_7:
[----:B------:R-:W-:Y:S01]  /*0000*/  LDC R1, c[0x0][0x28] ;  /* 0x00000a00ff017b82 */ /* 0x000fe20000000800 */
[----:B------:R-:W1:Y:S07]  /*0010*/  S2R R0, SR_TID.X ;  /* 0x0000000000007919 */ /* 0x000e6e0000002100 */
[----:B------:R-:W2:Y:S01]  /*0020*/  LDC.64 R4, c[0x0][0x218] ;  /* 0x00008600ff047b82 */ /* 0x000ea20000000a00 */
[----:B------:R-:W-:Y:S01]  /*0030*/  ULDC.64 UR4, c[0x0][0x208] ;  /* 0x0000820000047ab9 */ /* 0x000fe20000000a00 */
[----:B------:R-:W3:Y:S06]  /*0040*/  S2R R7, SR_CTAID.X ;  /* 0x0000000000077919 */ /* 0x000eec0000002500 */
[----:B------:R-:W4:Y:S01]  /*0050*/  LDC.64 R2, c[0x0][0x210] ;  /* 0x00008400ff027b82 */ /* 0x000f220000000a00 */
[----:B-1----:R-:W-:Y:S01]  /*0060*/  IMAD.SHL.U32 R0, R0, 0x2, RZ ;  /* 0x0000000200007824 */ /* 0x002fe200078e00ff */
[----:B---3--:R-:W-:-:S04]  /*0070*/  SHF.R.S32.HI R6, RZ, 0x16, R7 ;  /* 0x00000016ff067819 */ /* 0x008fc80000011407 */
[----:B------:R-:W-:Y:S02]  /*0080*/  LOP3.LUT R0, R0, 0x1fe, RZ, 0xc0, !PT ;  /* 0x000001fe00007812 */ /* 0x000fe400078ec0ff */
[----:B------:R-:W-:-:S03]  /*0090*/  SGXT R6, R6, 0x1 ;  /* 0x000000010606781a */ /* 0x000fc60000000200 */
[----:B------:R-:W-:-:S04]  /*00a0*/  IMAD R7, R7, 0x200, R0 ;  /* 0x0000020007077824 */ /* 0x000fc800078e0200 */
[----:B----4-:R-:W-:Y:S01]  /*00b0*/  IMAD.WIDE R2, R7, 0x4, R2 ;  /* 0x0000000407027825 */ /* 0x010fe200078e0202 */
[----:B------:R-:W-:-:S04]  /*00c0*/  LEA.HI R6, R6, R7, RZ, 0xa ;  /* 0x0000000706067211 */ /* 0x000fc800078f50ff */
[----:B------:R-:W-:-:S04]  /*00d0*/  SHF.R.S32.HI R6, RZ, 0xa, R6 ;  /* 0x0000000aff067819 */ /* 0x000fc80000011406 */
[----:B------:R-:W-:-:S04]  /*00e0*/  LEA.HI R0, R6, R6, RZ, 0x6 ;  /* 0x0000000606007211 */ /* 0x000fc800078f30ff */
[----:B------:R-:W-:-:S05]  /*00f0*/  LOP3.LUT R9, R0, 0xffffffc0, RZ, 0xc0, !PT ;  /* 0xffffffc000097812 */ /* 0x000fca00078ec0ff */
[----:B------:R-:W-:Y:S02]  /*0100*/  IMAD.IADD R9, R6, 0x1, -R9 ;  /* 0x0000000106097824 */ /* 0x000fe400078e0a09 */
[----:B------:R-:W3:Y:S02]  /*0110*/  LDG.E.64 R6, desc[UR4][R2.64] ;  /* 0x0000000402067981 */ /* 0x000ee4000c1e1b00 */
[----:B--2---:R-:W-:-:S06]  /*0120*/  IMAD.WIDE R4, R9, 0x4, R4 ;  /* 0x0000000409047825 */ /* 0x004fcc00078e0204 */
[----:B------:R-:W3:Y:S02]  /*0130*/  LDG.E.EL R4, desc[UR4][R4.64] ;  /* 0x0000000404047981 */ /* 0x000ee4000c2e1900 */
[--C-:B---3--:R-:W-:Y:S01]  /*0140*/  FADD R6, R6, R4.reuse ;  /* 0x0000000406067221 */ /* 0x108fe20000000000 */
[----:B------:R-:W-:-:S05]  /*0150*/  FADD R7, R7, R4 ;  /* 0x0000000407077221 */ /* 0x000fca0000000000 */
[----:B------:R-:W-:Y:S01]  /*0160*/  STG.E.64 desc[UR4][R2.64], R6 ;  /* 0x0000000602007986 */ /* 0x000fe2000c101b04 */
[----:B------:R-:W-:Y:S05]  /*0170*/  EXIT ;  /* 0x000000000000794d */ /* 0x000fea0003800000 */
.L_x_0:
[----:B------:R-:W-:-:S00]  /*0180*/  BRA `(.L_x_0) ;  /* 0xfffffffc00fc7947 */ /* 0x000fc0000383ffff */
[----:B------:R-:W-:-:S00]  /*0190*/  NOP ;  /* 0x0000000000007918 */ /* 0x000fc00000000000 */
        /* <DEDUP_REMOVED lines=14> */
.L_x_1:


//--------------------- .nv.constant0.triton_poi_fused_convolution_7 --------------------------
	.section	.nv.constant0.triton_poi_fused_convolution_7,"a",@progbits
	.sectionflags	@""
	.align	4
.nv.constant0.triton_poi_fused_convolution_7:
	.zero		548
